//
// Generated by NVIDIA NVVM Compiler
//
// Compiler Build ID: CL-36424714
// Cuda compilation tools, release 13.0, V13.0.88
// Based on NVVM 20.0.0
//

.version 9.0
.target sm_100
.address_size 64

	// .globl	_Z13sumArrayOnGPUPfS_S_i

.visible .entry _Z13sumArrayOnGPUPfS_S_i(
	.param .u64 .ptr .align 1 _Z13sumArrayOnGPUPfS_S_i_param_0,
	.param .u64 .ptr .align 1 _Z13sumArrayOnGPUPfS_S_i_param_1,
	.param .u64 .ptr .align 1 _Z13sumArrayOnGPUPfS_S_i_param_2,
	.param .u32 _Z13sumArrayOnGPUPfS_S_i_param_3
)
{
	.reg .pred 	%p<2>;
	.reg .b32 	%r<3>;
	.reg .b32 	%f<4>;
	.reg .b64 	%rd<11>;

	ld.param.u64 	%rd1, [_Z13sumArrayOnGPUPfS_S_i_param_0];
	ld.param.u64 	%rd2, [_Z13sumArrayOnGPUPfS_S_i_param_1];
	ld.param.u64 	%rd3, [_Z13sumArrayOnGPUPfS_S_i_param_2];
	ld.param.u32 	%r2, [_Z13sumArrayOnGPUPfS_S_i_param_3];
	mov.u32 	%r1, %tid.x;
	setp.ge.s32 	%p1, %r1, %r2;
	@%p1 bra 	$L__BB0_2;
	cvta.to.global.u64 	%rd4, %rd1;
	cvta.to.global.u64 	%rd5, %rd2;
	cvta.to.global.u64 	%rd6, %rd3;
	mul.wide.u32 	%rd7, %r1, 4;
	add.s64 	%rd8, %rd4, %rd7;
	ld.global.f32 	%f1, [%rd8];
	add.s64 	%rd9, %rd5, %rd7;
	ld.global.f32 	%f2, [%rd9];
	add.f32 	%f3, %f1, %f2;
	add.s64 	%rd10, %rd6, %rd7;
	st.global.f32 	[%rd10], %f3;
$L__BB0_2:
	ret;

}


// ===== COMPILED SASS (sm_100) =====

	.target	sm_100

	.elftype	@"ET_EXEC"


//--------------------- .note.nv.tkinfo           --------------------------
	.section	.note.nv.tkinfo,"",@"SHT_NOTE"
	.sectionflags	@"SHF_NOTE_NV_TKINFO"
	.tkinfo
        /*0018*/ 	.word	0x00000002
        /*0030*/ 	.string	""
        /*0030*/ 	.string	"ptxas"
        /*0030*/ 	.string	"Cuda compilation tools, release 13.0, V13.0.88"
        /*0030*/ 	.string	"Build cuda_13.0.r13.0/compiler.36424714_0"
        /*0030*/ 	.string	"-arch sm_100 -m 64 "



//--------------------- .note.nv.cuinfo           --------------------------
	.section	.note.nv.cuinfo,"",@"SHT_NOTE"
	.sectionflags	@"SHF_NOTE_NV_CUINFO"
        /*0018*/ 	.short	0x0002
        /*001a*/ 	.short	0x0064
        /*001c*/ 	.short	0x0082
	.zero		2


//--------------------- .nv.info                  --------------------------
	.section	.nv.info,"",@"SHT_CUDA_INFO"
	.align	4


	//----- nvinfo : EIATTR_REGCOUNT
	.align		4
        /*0000*/ 	.byte	0x04, 0x2f
        /*0002*/ 	.short	(.L_1 - .L_0)
	.align		4
.L_0:
        /*0004*/ 	.word	index@(_Z13sumArrayOnGPUPfS_S_i)
        /*0008*/ 	.word	0x0000000c


	//----- nvinfo : EIATTR_FRAME_SIZE
	.align		4
.L_1:
        /*000c*/ 	.byte	0x04, 0x11
        /*000e*/ 	.short	(.L_3 - .L_2)
	.align		4
.L_2:
        /*0010*/ 	.word	index@(_Z13sumArrayOnGPUPfS_S_i)
        /*0014*/ 	.word	0x00000000


	//----- nvinfo : EIATTR_MIN_STACK_SIZE
	.align		4
.L_3:
        /*0018*/ 	.byte	0x04, 0x12
        /*001a*/ 	.short	(.L_5 - .L_4)
	.align		4
.L_4:
        /*001c*/ 	.word	index@(_Z13sumArrayOnGPUPfS_S_i)
        /*0020*/ 	.word	0x00000000
.L_5:


//--------------------- .nv.compat                --------------------------
	.section	.nv.compat,"",@"SHT_CUDA_COMPAT_INFO"
	.align	4
        /*0000*/ 	.byte	0x02, 0x09, 0x00, 0x00, 0x02, 0x02, 0x01, 0x00, 0x02, 0x05, 0x05, 0x00, 0x03, 0x07, 0x01, 0x01
        /*0010*/ 	.byte	0x02, 0x03, 0x00, 0x00, 0x02, 0x06, 0x01, 0x00, 0x04, 0x0b, 0x08, 0x00, 0x09, 0x00, 0x00, 0x00
        /*0020*/ 	.byte	0x00, 0x00, 0x00, 0x00


//--------------------- .nv.info._Z13sumArrayOnGPUPfS_S_i --------------------------
	.section	.nv.info._Z13sumArrayOnGPUPfS_S_i,"",@"SHT_CUDA_INFO"
	.sectionflags	@""
	.align	4


	//----- nvinfo : EIATTR_CUDA_API_VERSION
	.align		4
        /*0000*/ 	.byte	0x04, 0x37
        /*0002*/ 	.short	(.L_7 - .L_6)
.L_6:
        /*0004*/ 	.word	0x00000082


	//----- nvinfo : EIATTR_KPARAM_INFO
	.align		4
.L_7:
        /*0008*/ 	.byte	0x04, 0x17
        /*000a*/ 	.short	(.L_9 - .L_8)
.L_8:
        /*000c*/ 	.word	0x00000000
        /*0010*/ 	.short	0x0003
        /*0012*/ 	.short	0x0018
        /*0014*/ 	.byte	0x00, 0xf0, 0x11, 0x00


	//----- nvinfo : EIATTR_KPARAM_INFO
	.align		4
.L_9:
        /*0018*/ 	.byte	0x04, 0x17
        /*001a*/ 	.short	(.L_11 - .L_10)
.L_10:
        /*001c*/ 	.word	0x00000000
        /*0020*/ 	.short	0x0002
        /*0022*/ 	.short	0x0010
        /*0024*/ 	.byte	0x00, 0xf5, 0x21, 0x00


	//----- nvinfo : EIATTR_KPARAM_INFO
	.align		4
.L_11:
        /*0028*/ 	.byte	0x04, 0x17
        /*002a*/ 	.short	(.L_13 - .L_12)
.L_12:
        /*002c*/ 	.word	0x00000000
        /*0030*/ 	.short	0x0001
        /*0032*/ 	.short	0x0008
        /*0034*/ 	.byte	0x00, 0xf5, 0x21, 0x00


	//----- nvinfo : EIATTR_KPARAM_INFO
	.align		4
.L_13:
        /*0038*/ 	.byte	0x04, 0x17
        /*003a*/ 	.short	(.L_15 - .L_14)
.L_14:
        /*003c*/ 	.word	0x00000000
        /*0040*/ 	.short	0x0000
        /*0042*/ 	.short	0x0000
        /*0044*/ 	.byte	0x00, 0xf5, 0x21, 0x00


	//----- nvinfo : EIATTR_SPARSE_MMA_MASK
	.align		4
.L_15:
        /*0048*/ 	.byte	0x03, 0x50
        /*004a*/ 	.short	0x0000


	//----- nvinfo : EIATTR_MAXREG_COUNT
	.align		4
        /*004c*/ 	.byte	0x03, 0x1b
        /*004e*/ 	.short	0x00ff


	//----- nvinfo : EIATTR_MERCURY_ISA_VERSION
	.align		4
        /*0050*/ 	.byte	0x03, 0x5f
        /*0052*/ 	.short	0x0101


	//----- nvinfo : EIATTR_VRC_CTA_INIT_COUNT
	.align		4
        /*0054*/ 	.byte	0x02, 0x4a
	.zero		1
	.zero		1


	//----- nvinfo : EIATTR_EXIT_INSTR_OFFSETS
	.align		4
        /*0058*/ 	.byte	0x04, 0x1c
        /*005a*/ 	.short	(.L_17 - .L_16)


	//   ....[0]....
.L_16:
        /*005c*/ 	.word	0x00000040


	//   ....[1]....
        /*0060*/ 	.word	0x00000100


	//----- nvinfo : EIATTR_CBANK_PARAM_SIZE
	.align		4
.L_17:
        /*0064*/ 	.byte	0x03, 0x19
        /*0066*/ 	.short	0x001c


	//----- nvinfo : EIATTR_PARAM_CBANK
	.align		4
        /*0068*/ 	.byte	0x04, 0x0a
        /*006a*/ 	.short	(.L_19 - .L_18)
	.align		4
.L_18:
        /*006c*/ 	.word	index@(.nv.constant0._Z13sumArrayOnGPUPfS_S_i)
        /*0070*/ 	.short	0x0380
        /*0072*/ 	.short	0x001c


	//----- nvinfo : EIATTR_SW_WAR
	.align		4
.L_19:
        /*0074*/ 	.byte	0x04, 0x36
        /*0076*/ 	.short	(.L_21 - .L_20)
.L_20:
        /*0078*/ 	.word	0x00000008
.L_21:


//--------------------- .nv.callgraph             --------------------------
	.section	.nv.callgraph,"",@"SHT_CUDA_CALLGRAPH"
	.align	4
	.sectionentsize	8
	.align		4
        /*0000*/ 	.word	0x00000000
	.align		4
        /*0004*/ 	.word	0xffffffff
	.align		4
        /*0008*/ 	.word	0x00000000
	.align		4
        /*000c*/ 	.word	0xfffffffe
	.align		4
        /*0010*/ 	.word	0x00000000
	.align		4
        /*0014*/ 	.word	0xfffffffd
	.align		4
        /*0018*/ 	.word	0x00000000
	.align		4
        /*001c*/ 	.word	0xfffffffc


//--------------------- .text._Z13sumArrayOnGPUPfS_S_i --------------------------
	.section	.text._Z13sumArrayOnGPUPfS_S_i,"ax",@progbits
	.align	128
        .global         _Z13sumArrayOnGPUPfS_S_i
        .type           _Z13sumArrayOnGPUPfS_S_i,@function
        .size           _Z13sumArrayOnGPUPfS_S_i,(.L_x_1 - _Z13sumArrayOnGPUPfS_S_i)
        .other          _Z13sumArrayOnGPUPfS_S_i,@"STO_CUDA_ENTRY STV_DEFAULT"
_Z13sumArrayOnGPUPfS_S_i:
.text._Z13sumArrayOnGPUPfS_S_i:
[----:B------:R-:W-:Y:S01]  /*0000*/  LDC R1, c[0x0][0x37c] ;  /* 0x0000df00ff017b82 */ /* 0x000fe20000000800 */
[----:B------:R-:W0:Y:S01]  /*0010*/  S2R R9, SR_TID.X ;  /* 0x0000000000097919 */ /* 0x000e220000002100 */
[----:B------:R-:W0:Y:S02]  /*0020*/  LDCU UR4, c[0x0][0x398] ;  /* 0x00007300ff0477ac */ /* 0x000e240008000800 */
[----:B0-----:R-:W-:-:S13]  /*0030*/  ISETP.GE.AND P0, PT, R9, UR4, PT ;  /* 0x0000000409007c0c */ /* 0x001fda000bf06270 */
[----:B------:R-:W-:Y:S05]  /*0040*/  @P0 EXIT ;  /* 0x000000000000094d */ /* 0x000fea0003800000 */
[----:B------:R-:W0:Y:S01]  /*0050*/  LDC.64 R2, c[0x0][0x380] ;  /* 0x0000e000ff027b82 */ /* 0x000e220000000a00 */
[----:B------:R-:W1:Y:S07]  /*0060*/  LDCU.64 UR4, c[0x0][0x358] ;  /* 0x00006b00ff0477ac */ /* 0x000e6e0008000a00 */
[----:B------:R-:W2:Y:S08]  /*0070*/  LDC.64 R4, c[0x0][0x388] ;  /* 0x0000e200ff047b82 */ /* 0x000eb00000000a00 */
[----:B------:R-:W3:Y:S01]  /*0080*/  LDC.64 R6, c[0x0][0x390] ;  /* 0x0000e400ff067b82 */ /* 0x000ee20000000a00 */
[----:B0-----:R-:W-:-:S06]  /*0090*/  IMAD.WIDE.U32 R2, R9, 0x4, R2 ;  /* 0x0000000409027825 */ /* 0x001fcc00078e0002 */
[----:B-1----:R-:W4:Y:S01]  /*00a0*/  LDG.E R2, desc[UR4][R2.64] ;  /* 0x0000000402027981 */ /* 0x002f22000c1e1900 */
[----:B--2---:R-:W-:-:S06]  /*00b0*/  IMAD.WIDE.U32 R4, R9, 0x4, R4 ;  /* 0x0000000409047825 */ /* 0x004fcc00078e0004 */
[----:B------:R-:W4:Y:S01]  /*00c0*/  LDG.E R5, desc[UR4][R4.64] ;  /* 0x0000000404057981 */ /* 0x000f22000c1e1900 */
[----:B---3--:R-:W-:-:S04]  /*00d0*/  IMAD.WIDE.U32 R6, R9, 0x4, R6 ;  /* 0x0000000409067825 */ /* 0x008fc800078e0006 */
[----:B----4-:R-:W-:-:S05]  /*00e0*/  FADD R9, R2, R5 ;  /* 0x0000000502097221 */ /* 0x010fca0000000000 */
[----:B------:R-:W-:Y:S01]  /*00f0*/  STG.E desc[UR4][R6.64], R9 ;  /* 0x0000000906007986 */ /* 0x000fe2000c101904 */
[----:B------:R-:W-:Y:S05]  /*0100*/  EXIT ;  /* 0x000000000000794d */ /* 0x000fea0003800000 */
.L_x_0:
[----:B------:R-:W-:-:S00]  /*0110*/  BRA `(.L_x_0) ;  /* 0xfffffffc00fc7947 */ /* 0x000fc0000383ffff */
[----:B------:R-:W-:-:S00]  /*0120*/  NOP ;  /* 0x0000000000007918 */ /* 0x000fc00000000000 */
        /* <DEDUP_REMOVED lines=13> */
.L_x_1:


//--------------------- .nv.shared.reserved.0     --------------------------
	.section	.nv.shared.reserved.0,"aw",@nobits
	.weak		__nv_reservedSMEM_offset_0_alias
	.size		__nv_reservedSMEM_offset_0_alias, 0, 64
	.other		__nv_reservedSMEM_offset_0_alias,@"STO_CUDA_RESERVED_SHARED STV_DEFAULT"
__nv_reservedSMEM_offset_0_alias:
	.zero		0
	.zero		64


//--------------------- .nv.constant0._Z13sumArrayOnGPUPfS_S_i --------------------------
	.section	.nv.constant0._Z13sumArrayOnGPUPfS_S_i,"a",@progbits
	.sectionflags	@""
	.align	4
.nv.constant0._Z13sumArrayOnGPUPfS_S_i:
	.zero		924


//--------------------- SYMBOLS --------------------------

	.type		.nv.reservedSmem.offset0,@object
	.size		.nv.reservedSmem.offset0,0x4
